	.headerflags	@"EF_CUDA_TEXMODE_UNIFIED EF_CUDA_64BIT_ADDRESS EF_CUDA_ACCELERATORS EF_CUDA_SM90 EF_CUDA_VIRTUAL_SM(EF_CUDA_SM90)"
	.elftype	@"ET_EXEC"


//--------------------- .nv.info                  --------------------------
	.section	.nv.info,"",@"SHT_CUDA_INFO"
	.align	4


	//----- nvinfo : EIATTR_REGCOUNT
	.align		4
        /*0000*/ 	.byte	0x04, 0x2f
        /*0002*/ 	.short	(.L_1 - .L_0)
	.align		4
.L_0:
        /*0004*/ 	.word	index@(triton_poi_fused_avg_pool2d_16)
        /*0008*/ 	.word	0x0000000c


	//----- nvinfo : EIATTR_MIN_STACK_SIZE
	.align		4
.L_1:
        /*000c*/ 	.byte	0x04, 0x12
        /*000e*/ 	.short	(.L_3 - .L_2)
	.align		4
.L_2:
        /*0010*/ 	.word	index@(triton_poi_fused_avg_pool2d_16)
        /*0014*/ 	.word	0x00000000


	//----- nvinfo : EIATTR_FRAME_SIZE
	.align		4
.L_3:
        /*0018*/ 	.byte	0x04, 0x11
        /*001a*/ 	.short	(.L_5 - .L_4)
	.align		4
.L_4:
        /*001c*/ 	.word	index@(triton_poi_fused_avg_pool2d_16)
        /*0020*/ 	.word	0x00000000


	//----- nvinfo : EIATTR_MIN_STACK_SIZE
	.align		4
.L_5:
        /*0024*/ 	.byte	0x04, 0x12
        /*0026*/ 	.short	(.L_7 - .L_6)
	.align		4
.L_6:
        /*0028*/ 	.word	index@(triton_poi_fused_avg_pool2d_16)
        /*002c*/ 	.word	0x00000000
.L_7:


//--------------------- .nv.info.triton_poi_fused_avg_pool2d_16 --------------------------
	.section	.nv.info.triton_poi_fused_avg_pool2d_16,"",@"SHT_CUDA_INFO"
	.sectionflags	@""
	.align	4


	//----- nvinfo : EIATTR_CUDA_API_VERSION
	.align		4
        /*0000*/ 	.byte	0x04, 0x37
        /*0002*/ 	.short	(.L_9 - .L_8)
.L_8:
        /*0004*/ 	.word	0x0000007c


	//----- nvinfo : EIATTR_KPARAM_INFO
	.align		4
.L_9:
        /*0008*/ 	.byte	0x04, 0x17
        /*000a*/ 	.short	(.L_11 - .L_10)
.L_10:
        /*000c*/ 	.word	0x00000000
        /*0010*/ 	.short	0x0002
        /*0012*/ 	.short	0x0010
        /*0014*/ 	.byte	0x00, 0xf0, 0x11, 0x00


	//----- nvinfo : EIATTR_KPARAM_INFO
	.align		4
.L_11:
        /*0018*/ 	.byte	0x04, 0x17
        /*001a*/ 	.short	(.L_13 - .L_12)
.L_12:
        /*001c*/ 	.word	0x00000000
        /*0020*/ 	.short	0x0001
        /*0022*/ 	.short	0x0008
        /*0024*/ 	.byte	0x00, 0xf4, 0x21, 0x00


	//----- nvinfo : EIATTR_KPARAM_INFO
	.align		4
.L_13:
        /*0028*/ 	.byte	0x04, 0x17
        /*002a*/ 	.short	(.L_15 - .L_14)
.L_14:
        /*002c*/ 	.word	0x00000000
        /*0030*/ 	.short	0x0000
        /*0032*/ 	.short	0x0000
        /*0034*/ 	.byte	0x00, 0xf4, 0x21, 0x00


	//----- nvinfo : EIATTR_SPARSE_MMA_MASK
	.align		4
.L_15:
        /*0038*/ 	.byte	0x03, 0x50
        /*003a*/ 	.short	0x0000


	//----- nvinfo : EIATTR_MAXREG_COUNT
	.align		4
        /*003c*/ 	.byte	0x03, 0x1b
        /*003e*/ 	.short	0x00ff


	//----- nvinfo : EIATTR_EXIT_INSTR_OFFSETS
	.align		4
        /*0040*/ 	.byte	0x04, 0x1c
        /*0042*/ 	.short	(.L_17 - .L_16)


	//   ....[0]....
.L_16:
        /*0044*/ 	.word	0x00000160


	//   ....[1]....
        /*0048*/ 	.word	0x00000190


	//----- nvinfo : EIATTR_REQNTID
	.align		4
.L_17:
        /*004c*/ 	.byte	0x04, 0x10
        /*004e*/ 	.short	(.L_19 - .L_18)
.L_18:
        /*0050*/ 	.word	0x00000080
        /*0054*/ 	.word	0x00000001
        /*0058*/ 	.word	0x00000001


	//----- nvinfo : EIATTR_CBANK_PARAM_SIZE
	.align		4
.L_19:
        /*005c*/ 	.byte	0x03, 0x19
        /*005e*/ 	.short	0x0014


	//----- nvinfo : EIATTR_PARAM_CBANK
	.align		4
        /*0060*/ 	.byte	0x04, 0x0a
        /*0062*/ 	.short	(.L_21 - .L_20)
	.align		4
.L_20:
        /*0064*/ 	.word	index@(.nv.constant0.triton_poi_fused_avg_pool2d_16)
        /*0068*/ 	.short	0x0210
        /*006a*/ 	.short	0x0014


	//----- nvinfo : EIATTR_SW_WAR
	.align		4
.L_21:
        /*006c*/ 	.byte	0x04, 0x36
        /*006e*/ 	.short	(.L_23 - .L_22)
.L_22:
        /*0070*/ 	.word	0x00000008
.L_23:


//--------------------- .nv.callgraph             --------------------------
	.section	.nv.callgraph,"",@"SHT_CUDA_CALLGRAPH"
	.align	4
	.sectionentsize	8
	.align		4
        /*0000*/ 	.word	0x00000000
	.align		4
        /*0004*/ 	.word	0xffffffff
	.align		4
        /*0008*/ 	.word	0x00000000
	.align		4
        /*000c*/ 	.word	0xfffffffe
	.align		4
        /*0010*/ 	.word	0x00000000
	.align		4
        /*0014*/ 	.word	0xfffffffd
	.align		4
        /*0018*/ 	.word	0x00000000
	.align		4
        /*001c*/ 	.word	0xfffffffc


//--------------------- .text.triton_poi_fused_avg_pool2d_16 --------------------------
	.section	.text.triton_poi_fused_avg_pool2d_16,"ax",@progbits
	.align	128
        .global         triton_poi_fused_avg_pool2d_16
        .type           triton_poi_fused_avg_pool2d_16,@function
        .size           triton_poi_fused_avg_pool2d_16,(.L_x_1 - triton_poi_fused_avg_pool2d_16)
        .other          triton_poi_fused_avg_pool2d_16,@"STO_CUDA_ENTRY STV_DEFAULT"
triton_poi_fused_avg_pool2d_16:
.text.triton_poi_fused_avg_pool2d_16:
[----:B------:R-:W0:Y:S02]  /*0000*/  LDC R1, c[0x0][0x28] ;  /* 0x00000a00ff017b82 */ /* 0x000e240000000800 */
[----:B------:R-:W1:Y:S01]  /*0010*/  S2R R0, SR_TID.X ;  /* 0x0000000000007919 */ /* 0x000e620000002100 */
[----:B------:R-:W2:Y:S01]  /*0020*/  LDC.64 R2, c[0x0][0x210] ;  /* 0x00008400ff027b82 */ /* 0x000ea20000000a00 */
[----:B------:R-:W-:Y:S01]  /*0030*/  CS2R R8, SRZ ;  /* 0x0000000000087805 */ /* 0x000fe2000001ff00 */
[----:B------:R-:W-:Y:S01]  /*0040*/  ULDC.64 UR4, c[0x0][0x208] ;  /* 0x0000820000047ab9 */ /* 0x000fe20000000a00 */
[----:B------:R-:W3:Y:S01]  /*0050*/  S2R R7, SR_CTAID.X ;  /* 0x0000000000077919 */ /* 0x000ee20000002500 */
[----:B------:R-:W-:Y:S02]  /*0060*/  MOV R6, RZ ;  /* 0x000000ff00067202 */ /* 0x000fe40000000f00 */
[----:B-1----:R-:W-:-:S04]  /*0070*/  LOP3.LUT R0, R0, 0x7f, RZ, 0xc0, !PT ;  /* 0x0000007f00007812 */ /* 0x002fc800078ec0ff */
[----:B---3--:R-:W-:Y:S01]  /*0080*/  LEA R7, R7, R0, 0x7 ;  /* 0x0000000007077211 */ /* 0x008fe200078e38ff */
[----:B------:R-:W-:-:S03]  /*0090*/  HFMA2.MMA R0, -RZ, RZ, 0, 0 ;  /* 0x00000000ff007435 */ /* 0x000fc600000001ff */
[C---:B------:R-:W-:Y:S02]  /*00a0*/  ISETP.GE.AND P0, PT, R7.reuse, 0x200, PT ;  /* 0x000002000700780c */ /* 0x040fe40003f06270 */
[----:B------:R-:W-:-:S05]  /*00b0*/  SHF.L.U32 R5, R7, 0x2, RZ ;  /* 0x0000000207057819 */ /* 0x000fca00000006ff */
[----:B--2---:R-:W-:Y:S02]  /*00c0*/  IMAD.WIDE R2, R5, 0x4, R2 ;  /* 0x0000000405027825 */ /* 0x004fe400078e0202 */
[----:B------:R-:W1:Y:S04]  /*00d0*/  LDC.64 R4, c[0x0][0x218] ;  /* 0x00008600ff047b82 */ /* 0x000e680000000a00 */
[----:B------:R-:W2:Y:S04]  /*00e0*/  @!P0 LDG.E.EL R0, desc[UR4][R2.64] ;  /* 0x0000000402008981 */ /* 0x000ea8000c2e1900 */
[----:B------:R-:W2:Y:S04]  /*00f0*/  @!P0 LDG.E.EL R9, desc[UR4][R2.64+0x4] ;  /* 0x0000040402098981 */ /* 0x000ea8000c2e1900 */
[----:B------:R-:W3:Y:S04]  /*0100*/  @!P0 LDG.E.EL R6, desc[UR4][R2.64+0x8] ;  /* 0x0000080402068981 */ /* 0x000ee8000c2e1900 */
[----:B------:R-:W4:Y:S01]  /*0110*/  @!P0 LDG.E.EL R8, desc[UR4][R2.64+0xc] ;  /* 0x00000c0402088981 */ /* 0x000f22000c2e1900 */
[----:B-1----:R-:W-:-:S04]  /*0120*/  IMAD.WIDE R4, R7, 0x4, R4 ;  /* 0x0000000407047825 */ /* 0x002fc800078e0204 */
[----:B--2---:R-:W-:-:S04]  /*0130*/  FADD R9, R9, R0 ;  /* 0x0000000009097221 */ /* 0x004fc80000000000 */
[----:B---3--:R-:W-:-:S04]  /*0140*/  FADD R9, R9, R6 ;  /* 0x0000000609097221 */ /* 0x008fc80000000000 */
[----:B----4-:R-:W-:Y:S01]  /*0150*/  FADD R8, R9, R8 ;  /* 0x0000000809087221 */ /* 0x010fe20000000000 */
[----:B------:R-:W-:Y:S06]  /*0160*/  @P0 EXIT ;  /* 0x000000000000094d */ /* 0x000fec0003800000 */
[----:B------:R-:W-:-:S05]  /*0170*/  FMUL R3, R8, 0.25 ;  /* 0x3e80000008037820 */ /* 0x000fca0000400000 */
[----:B------:R-:W-:Y:S01]  /*0180*/  STG.E desc[UR4][R4.64], R3 ;  /* 0x0000000304007986 */ /* 0x000fe2000c101904 */
[----:B------:R-:W-:Y:S05]  /*0190*/  EXIT ;  /* 0x000000000000794d */ /* 0x000fea0003800000 */
.L_x_0:
[----:B------:R-:W-:-:S00]  /*01a0*/  BRA `(.L_x_0) ;  /* 0xfffffffc00fc7947 */ /* 0x000fc0000383ffff */
[----:B------:R-:W-:-:S00]  /*01b0*/  NOP ;  /* 0x0000000000007918 */ /* 0x000fc00000000000 */
        /* <DEDUP_REMOVED lines=12> */
.L_x_1:


//--------------------- .nv.constant0.triton_poi_fused_avg_pool2d_16 --------------------------
	.section	.nv.constant0.triton_poi_fused_avg_pool2d_16,"a",@progbits
	.sectionflags	@""
	.align	4
.nv.constant0.triton_poi_fused_avg_pool2d_16:
	.zero		548
